//
// Generated by NVIDIA NVVM Compiler
//
// Compiler Build ID: CL-36424714
// Cuda compilation tools, release 13.0, V13.0.88
// Based on NVVM 20.0.0
//

.version 9.0
.target sm_100
.address_size 64

	// .globl	_Z9helloCUDAjPbbS_

.visible .entry _Z9helloCUDAjPbbS_(
	.param .u32 _Z9helloCUDAjPbbS__param_0,
	.param .u64 .ptr .align 1 _Z9helloCUDAjPbbS__param_1,
	.param .u8 _Z9helloCUDAjPbbS__param_2,
	.param .u64 .ptr .align 1 _Z9helloCUDAjPbbS__param_3
)
{


	ret;

}


// ===== COMPILED SASS (sm_100) =====

	.target	sm_100

	.elftype	@"ET_EXEC"


//--------------------- .note.nv.tkinfo           --------------------------
	.section	.note.nv.tkinfo,"",@"SHT_NOTE"
	.sectionflags	@"SHF_NOTE_NV_TKINFO"
	.tkinfo
        /*0018*/ 	.word	0x00000002
        /*0030*/ 	.string	""
        /*0030*/ 	.string	"ptxas"
        /*0030*/ 	.string	"Cuda compilation tools, release 13.0, V13.0.88"
        /*0030*/ 	.string	"Build cuda_13.0.r13.0/compiler.36424714_0"
        /*0030*/ 	.string	"-arch sm_100 -m 64 "



//--------------------- .note.nv.cuinfo           --------------------------
	.section	.note.nv.cuinfo,"",@"SHT_NOTE"
	.sectionflags	@"SHF_NOTE_NV_CUINFO"
        /*0018*/ 	.short	0x0002
        /*001a*/ 	.short	0x0064
        /*001c*/ 	.short	0x0082
	.zero		2


//--------------------- .nv.info                  --------------------------
	.section	.nv.info,"",@"SHT_CUDA_INFO"
	.align	4


	//----- nvinfo : EIATTR_REGCOUNT
	.align		4
        /*0000*/ 	.byte	0x04, 0x2f
        /*0002*/ 	.short	(.L_1 - .L_0)
	.align		4
.L_0:
        /*0004*/ 	.word	index@(_Z9helloCUDAjPbbS_)
        /*0008*/ 	.word	0x00000004


	//----- nvinfo : EIATTR_FRAME_SIZE
	.align		4
.L_1:
        /*000c*/ 	.byte	0x04, 0x11
        /*000e*/ 	.short	(.L_3 - .L_2)
	.align		4
.L_2:
        /*0010*/ 	.word	index@(_Z9helloCUDAjPbbS_)
        /*0014*/ 	.word	0x00000000


	//----- nvinfo : EIATTR_MIN_STACK_SIZE
	.align		4
.L_3:
        /*0018*/ 	.byte	0x04, 0x12
        /*001a*/ 	.short	(.L_5 - .L_4)
	.align		4
.L_4:
        /*001c*/ 	.word	index@(_Z9helloCUDAjPbbS_)
        /*0020*/ 	.word	0x00000000
.L_5:


//--------------------- .nv.compat                --------------------------
	.section	.nv.compat,"",@"SHT_CUDA_COMPAT_INFO"
	.align	4
        /*0000*/ 	.byte	0x02, 0x09, 0x00, 0x00, 0x02, 0x02, 0x01, 0x00, 0x02, 0x05, 0x05, 0x00, 0x03, 0x07, 0x01, 0x01
        /*0010*/ 	.byte	0x02, 0x03, 0x00, 0x00, 0x02, 0x06, 0x01, 0x00, 0x04, 0x0b, 0x08, 0x00, 0x09, 0x00, 0x00, 0x00
        /*0020*/ 	.byte	0x00, 0x00, 0x00, 0x00


//--------------------- .nv.info._Z9helloCUDAjPbbS_ --------------------------
	.section	.nv.info._Z9helloCUDAjPbbS_,"",@"SHT_CUDA_INFO"
	.sectionflags	@""
	.align	4


	//----- nvinfo : EIATTR_CUDA_API_VERSION
	.align		4
        /*0000*/ 	.byte	0x04, 0x37
        /*0002*/ 	.short	(.L_7 - .L_6)
.L_6:
        /*0004*/ 	.word	0x00000082


	//----- nvinfo : EIATTR_KPARAM_INFO
	.align		4
.L_7:
        /*0008*/ 	.byte	0x04, 0x17
        /*000a*/ 	.short	(.L_9 - .L_8)
.L_8:
        /*000c*/ 	.word	0x00000000
        /*0010*/ 	.short	0x0003
        /*0012*/ 	.short	0x0018
        /*0014*/ 	.byte	0x00, 0xf5, 0x21, 0x00


	//----- nvinfo : EIATTR_KPARAM_INFO
	.align		4
.L_9:
        /*0018*/ 	.byte	0x04, 0x17
        /*001a*/ 	.short	(.L_11 - .L_10)
.L_10:
        /*001c*/ 	.word	0x00000000
        /*0020*/ 	.short	0x0002
        /*0022*/ 	.short	0x0010
        /*0024*/ 	.byte	0x00, 0xf0, 0x05, 0x00


	//----- nvinfo : EIATTR_KPARAM_INFO
	.align		4
.L_11:
        /*0028*/ 	.byte	0x04, 0x17
        /*002a*/ 	.short	(.L_13 - .L_12)
.L_12:
        /*002c*/ 	.word	0x00000000
        /*0030*/ 	.short	0x0001
        /*0032*/ 	.short	0x0008
        /*0034*/ 	.byte	0x00, 0xf5, 0x21, 0x00


	//----- nvinfo : EIATTR_KPARAM_INFO
	.align		4
.L_13:
        /*0038*/ 	.byte	0x04, 0x17
        /*003a*/ 	.short	(.L_15 - .L_14)
.L_14:
        /*003c*/ 	.word	0x00000000
        /*0040*/ 	.short	0x0000
        /*0042*/ 	.short	0x0000
        /*0044*/ 	.byte	0x00, 0xf0, 0x11, 0x00


	//----- nvinfo : EIATTR_SPARSE_MMA_MASK
	.align		4
.L_15:
        /*0048*/ 	.byte	0x03, 0x50
        /*004a*/ 	.short	0x0000


	//----- nvinfo : EIATTR_MAXREG_COUNT
	.align		4
        /*004c*/ 	.byte	0x03, 0x1b
        /*004e*/ 	.short	0x00ff


	//----- nvinfo : EIATTR_MERCURY_ISA_VERSION
	.align		4
        /*0050*/ 	.byte	0x03, 0x5f
        /*0052*/ 	.short	0x0101


	//----- nvinfo : EIATTR_VRC_CTA_INIT_COUNT
	.align		4
        /*0054*/ 	.byte	0x02, 0x4a
	.zero		1
	.zero		1


	//----- nvinfo : EIATTR_EXIT_INSTR_OFFSETS
	.align		4
        /*0058*/ 	.byte	0x04, 0x1c
        /*005a*/ 	.short	(.L_17 - .L_16)


	//   ....[0]....
.L_16:
        /*005c*/ 	.word	0x00000010


	//----- nvinfo : EIATTR_CBANK_PARAM_SIZE
	.align		4
.L_17:
        /*0060*/ 	.byte	0x03, 0x19
        /*0062*/ 	.short	0x0020


	//----- nvinfo : EIATTR_PARAM_CBANK
	.align		4
        /*0064*/ 	.byte	0x04, 0x0a
        /*0066*/ 	.short	(.L_19 - .L_18)
	.align		4
.L_18:
        /*0068*/ 	.word	index@(.nv.constant0._Z9helloCUDAjPbbS_)
        /*006c*/ 	.short	0x0380
        /*006e*/ 	.short	0x0020


	//----- nvinfo : EIATTR_SW_WAR
	.align		4
.L_19:
        /*0070*/ 	.byte	0x04, 0x36
        /*0072*/ 	.short	(.L_21 - .L_20)
.L_20:
        /*0074*/ 	.word	0x00000008
.L_21:


//--------------------- .nv.callgraph             --------------------------
	.section	.nv.callgraph,"",@"SHT_CUDA_CALLGRAPH"
	.align	4
	.sectionentsize	8
	.align		4
        /*0000*/ 	.word	0x00000000
	.align		4
        /*0004*/ 	.word	0xffffffff
	.align		4
        /*0008*/ 	.word	0x00000000
	.align		4
        /*000c*/ 	.word	0xfffffffe
	.align		4
        /*0010*/ 	.word	0x00000000
	.align		4
        /*0014*/ 	.word	0xfffffffd
	.align		4
        /*0018*/ 	.word	0x00000000
	.align		4
        /*001c*/ 	.word	0xfffffffc


//--------------------- .text._Z9helloCUDAjPbbS_  --------------------------
	.section	.text._Z9helloCUDAjPbbS_,"ax",@progbits
	.align	128
        .global         _Z9helloCUDAjPbbS_
        .type           _Z9helloCUDAjPbbS_,@function
        .size           _Z9helloCUDAjPbbS_,(.L_x_1 - _Z9helloCUDAjPbbS_)
        .other          _Z9helloCUDAjPbbS_,@"STO_CUDA_ENTRY STV_DEFAULT"
_Z9helloCUDAjPbbS_:
.text._Z9helloCUDAjPbbS_:
[----:B------:R-:W-:Y:S01]  /*0000*/  LDC R1, c[0x0][0x37c] ;  /* 0x0000df00ff017b82 */ /* 0x000fe20000000800 */
[----:B------:R-:W-:Y:S05]  /*0010*/  EXIT ;  /* 0x000000000000794d */ /* 0x000fea0003800000 */
.L_x_0:
[----:B------:R-:W-:-:S00]  /*0020*/  BRA `(.L_x_0) ;  /* 0xfffffffc00fc7947 */ /* 0x000fc0000383ffff */
[----:B------:R-:W-:-:S00]  /*0030*/  NOP ;  /* 0x0000000000007918 */ /* 0x000fc00000000000 */
        /* <DEDUP_REMOVED lines=12> */
.L_x_1:


//--------------------- .nv.shared.reserved.0     --------------------------
	.section	.nv.shared.reserved.0,"aw",@nobits
	.weak		__nv_reservedSMEM_offset_0_alias
	.size		__nv_reservedSMEM_offset_0_alias, 0, 64
	.other		__nv_reservedSMEM_offset_0_alias,@"STO_CUDA_RESERVED_SHARED STV_DEFAULT"
__nv_reservedSMEM_offset_0_alias:
	.zero		0
	.zero		64


//--------------------- .nv.constant0._Z9helloCUDAjPbbS_ --------------------------
	.section	.nv.constant0._Z9helloCUDAjPbbS_,"a",@progbits
	.sectionflags	@""
	.align	4
.nv.constant0._Z9helloCUDAjPbbS_:
	.zero		928


//--------------------- SYMBOLS --------------------------

	.type		.nv.reservedSmem.offset0,@object
	.size		.nv.reservedSmem.offset0,0x4
